//
// Generated by NVIDIA NVVM Compiler
//
// Compiler Build ID: CL-36424714
// Cuda compilation tools, release 13.0, V13.0.88
// Based on NVVM 20.0.0
//

.version 9.0
.target sm_100
.address_size 64

	// .globl	_Z3addPjiiiii
.extern .func  (.param .b32 func_retval0) vprintf
(
	.param .b64 vprintf_param_0,
	.param .b64 vprintf_param_1
)
;
.global .align 1 .b8 $str[3] = {37, 100};

.visible .entry _Z3addPjiiiii(
	.param .u64 .ptr .align 1 _Z3addPjiiiii_param_0,
	.param .u32 _Z3addPjiiiii_param_1,
	.param .u32 _Z3addPjiiiii_param_2,
	.param .u32 _Z3addPjiiiii_param_3,
	.param .u32 _Z3addPjiiiii_param_4,
	.param .u32 _Z3addPjiiiii_param_5
)
{
	.reg .pred 	%p<10>;
	.reg .b32 	%r<115>;
	.reg .b64 	%rd<5>;

	ld.param.u64 	%rd1, [_Z3addPjiiiii_param_0];
	ld.param.u32 	%r6, [_Z3addPjiiiii_param_1];
	ld.param.u32 	%r7, [_Z3addPjiiiii_param_2];
	ld.param.u32 	%r8, [_Z3addPjiiiii_param_3];
	ld.param.u32 	%r9, [_Z3addPjiiiii_param_4];
	ld.param.u32 	%r5, [_Z3addPjiiiii_param_5];
	mov.u32 	%r10, %tid.x;
	mov.u32 	%r11, %ctaid.x;
	mov.u32 	%r12, %ntid.x;
	mad.lo.s32 	%r1, %r11, %r12, %r10;
	mov.u32 	%r13, %tid.y;
	mov.u32 	%r14, %ctaid.y;
	mov.u32 	%r15, %ntid.y;
	mad.lo.s32 	%r2, %r14, %r15, %r13;
	add.s32 	%r3, %r7, %r1;
	add.s32 	%r4, %r8, %r2;
	and.b32  	%r16, %r3, 65535;
	setp.ge.s32 	%p1, %r16, %r7;
	setp.le.s32 	%p2, %r16, %r6;
	and.pred  	%p3, %p1, %p2;
	and.b32  	%r17, %r4, 65535;
	setp.ge.s32 	%p4, %r17, %r8;
	setp.le.s32 	%p5, %r17, %r9;
	and.pred  	%p6, %p4, %p5;
	and.pred  	%p8, %p3, %p6;
	not.pred 	%p9, %p8;
	@%p9 bra 	$L__BB0_2;
	cvta.to.global.u64 	%rd2, %rd1;
	and.b32  	%r18, %r1, 65535;
	and.b32  	%r19, %r2, 65535;
	mad.lo.s32 	%r20, %r5, %r18, %r19;
	mul.wide.s32 	%rd3, %r20, 4;
	add.s64 	%rd4, %rd2, %rd3;
	shl.b32 	%r21, %r3, 1;
	and.b32  	%r22, %r21, 2;
	and.b32  	%r23, %r4, 1;
	or.b32  	%r24, %r23, %r22;
	shl.b32 	%r25, %r3, 2;
	and.b32  	%r26, %r25, 8;
	shl.b32 	%r27, %r4, 1;
	and.b32  	%r28, %r27, 4;
	or.b32  	%r29, %r28, %r24;
	or.b32  	%r30, %r29, %r26;
	shl.b32 	%r31, %r3, 3;
	and.b32  	%r32, %r31, 32;
	shl.b32 	%r33, %r4, 2;
	and.b32  	%r34, %r33, 16;
	or.b32  	%r35, %r34, %r30;
	or.b32  	%r36, %r35, %r32;
	shl.b32 	%r37, %r3, 4;
	and.b32  	%r38, %r37, 128;
	shl.b32 	%r39, %r4, 3;
	and.b32  	%r40, %r39, 64;
	or.b32  	%r41, %r40, %r36;
	or.b32  	%r42, %r41, %r38;
	shl.b32 	%r43, %r3, 5;
	and.b32  	%r44, %r43, 512;
	shl.b32 	%r45, %r4, 4;
	and.b32  	%r46, %r45, 256;
	or.b32  	%r47, %r46, %r42;
	or.b32  	%r48, %r47, %r44;
	shl.b32 	%r49, %r3, 6;
	and.b32  	%r50, %r49, 2048;
	shl.b32 	%r51, %r4, 5;
	and.b32  	%r52, %r51, 1024;
	or.b32  	%r53, %r52, %r48;
	or.b32  	%r54, %r53, %r50;
	shl.b32 	%r55, %r3, 7;
	and.b32  	%r56, %r55, 8192;
	shl.b32 	%r57, %r4, 6;
	and.b32  	%r58, %r57, 4096;
	or.b32  	%r59, %r58, %r54;
	or.b32  	%r60, %r59, %r56;
	shl.b32 	%r61, %r3, 8;
	and.b32  	%r62, %r61, 32768;
	shl.b32 	%r63, %r4, 7;
	and.b32  	%r64, %r63, 16384;
	or.b32  	%r65, %r64, %r60;
	or.b32  	%r66, %r65, %r62;
	shl.b32 	%r67, %r3, 9;
	and.b32  	%r68, %r67, 131072;
	shl.b32 	%r69, %r4, 8;
	and.b32  	%r70, %r69, 65536;
	or.b32  	%r71, %r70, %r66;
	or.b32  	%r72, %r71, %r68;
	shl.b32 	%r73, %r3, 10;
	and.b32  	%r74, %r73, 524288;
	shl.b32 	%r75, %r4, 9;
	and.b32  	%r76, %r75, 262144;
	or.b32  	%r77, %r76, %r72;
	or.b32  	%r78, %r77, %r74;
	shl.b32 	%r79, %r3, 11;
	and.b32  	%r80, %r79, 2097152;
	shl.b32 	%r81, %r4, 10;
	and.b32  	%r82, %r81, 1048576;
	or.b32  	%r83, %r82, %r78;
	or.b32  	%r84, %r83, %r80;
	shl.b32 	%r85, %r3, 12;
	and.b32  	%r86, %r85, 8388608;
	shl.b32 	%r87, %r4, 11;
	and.b32  	%r88, %r87, 4194304;
	or.b32  	%r89, %r88, %r84;
	or.b32  	%r90, %r89, %r86;
	shl.b32 	%r91, %r3, 13;
	and.b32  	%r92, %r91, 33554432;
	shl.b32 	%r93, %r4, 12;
	and.b32  	%r94, %r93, 16777216;
	or.b32  	%r95, %r94, %r90;
	or.b32  	%r96, %r95, %r92;
	shl.b32 	%r97, %r3, 14;
	and.b32  	%r98, %r97, 134217728;
	shl.b32 	%r99, %r4, 13;
	and.b32  	%r100, %r99, 67108864;
	or.b32  	%r101, %r100, %r96;
	or.b32  	%r102, %r101, %r98;
	shl.b32 	%r103, %r3, 15;
	and.b32  	%r104, %r103, 536870912;
	shl.b32 	%r105, %r4, 14;
	and.b32  	%r106, %r105, 268435456;
	or.b32  	%r107, %r106, %r102;
	or.b32  	%r108, %r107, %r104;
	shl.b32 	%r109, %r3, 16;
	and.b32  	%r110, %r109, -2147483648;
	shl.b32 	%r111, %r4, 15;
	and.b32  	%r112, %r111, 1073741824;
	or.b32  	%r113, %r112, %r108;
	or.b32  	%r114, %r113, %r110;
	st.global.u32 	[%rd4], %r114;
$L__BB0_2:
	ret;

}
	// .globl	_Z2dePjS_S_ii
.visible .entry _Z2dePjS_S_ii(
	.param .u64 .ptr .align 1 _Z2dePjS_S_ii_param_0,
	.param .u64 .ptr .align 1 _Z2dePjS_S_ii_param_1,
	.param .u64 .ptr .align 1 _Z2dePjS_S_ii_param_2,
	.param .u32 _Z2dePjS_S_ii_param_3,
	.param .u32 _Z2dePjS_S_ii_param_4
)
{
	.local .align 16 .b8 	__local_depot1[144];
	.reg .b64 	%SP;
	.reg .b64 	%SPL;
	.reg .pred 	%p<22>;
	.reg .b32 	%r<117>;
	.reg .b64 	%rd<29>;

	mov.u64 	%SPL, __local_depot1;
	cvta.local.u64 	%SP, %SPL;
	ld.param.u64 	%rd8, [_Z2dePjS_S_ii_param_0];
	ld.param.u64 	%rd6, [_Z2dePjS_S_ii_param_1];
	ld.param.u64 	%rd7, [_Z2dePjS_S_ii_param_2];
	ld.param.u32 	%r51, [_Z2dePjS_S_ii_param_3];
	cvta.to.global.u64 	%rd9, %rd8;
	add.u64 	%rd1, %SPL, 0;
	add.u64 	%rd2, %SPL, 64;
	add.u64 	%rd12, %SP, 128;
	add.u64 	%rd13, %SPL, 128;
	mov.u32 	%r52, %tid.x;
	mov.u32 	%r53, %ctaid.x;
	mov.u32 	%r54, %ntid.x;
	mad.lo.s32 	%r55, %r53, %r54, %r52;
	mov.u32 	%r56, %tid.y;
	mov.u32 	%r57, %ctaid.y;
	mov.u32 	%r58, %ntid.y;
	mad.lo.s32 	%r59, %r57, %r58, %r56;
	and.b32  	%r1, %r55, 65535;
	st.local.u32 	[%rd13], %r1;
	mov.u64 	%rd14, $str;
	cvta.global.u64 	%rd15, %rd14;
	{ // callseq 0, 0
	.param .b64 param0;
	st.param.b64 	[param0], %rd15;
	.param .b64 param1;
	st.param.b64 	[param1], %rd12;
	.param .b32 retval0;
	call.uni (retval0), 
	vprintf, 
	(
	param0, 
	param1
	);
	ld.param.b32 	%r60, [retval0];
	} // callseq 0
	mov.b32 	%r62, 0;
	st.local.v4.u32 	[%rd1], {%r62, %r62, %r62, %r62};
	st.local.v4.u32 	[%rd1+16], {%r62, %r62, %r62, %r62};
	st.local.v4.u32 	[%rd1+32], {%r62, %r62, %r62, %r62};
	st.local.v4.u32 	[%rd1+48], {%r62, %r62, %r62, %r62};
	st.local.v4.u32 	[%rd2], {%r62, %r62, %r62, %r62};
	st.local.v4.u32 	[%rd2+16], {%r62, %r62, %r62, %r62};
	st.local.v4.u32 	[%rd2+32], {%r62, %r62, %r62, %r62};
	st.local.v4.u32 	[%rd2+48], {%r62, %r62, %r62, %r62};
	and.b32  	%r2, %r59, 65535;
	mad.lo.s32 	%r63, %r51, %r1, %r2;
	mul.wide.s32 	%rd16, %r63, 4;
	add.s64 	%rd3, %rd9, %rd16;
	ld.global.u32 	%r96, [%rd3];
	setp.eq.s32 	%p1, %r96, 0;
	@%p1 bra 	$L__BB1_5;
	mov.b32 	%r99, 0;
$L__BB1_2:
	setp.ne.s32 	%p2, %r99, 0;
	@%p2 bra 	$L__BB1_16;
	and.b32  	%r69, %r96, 1;
	mul.wide.s32 	%rd19, %r98, 4;
	add.s64 	%rd20, %rd2, %rd19;
	st.local.u32 	[%rd20], %r69;
	add.s32 	%r98, %r98, 1;
	mov.b32 	%r99, 1;
	bra.uni 	$L__BB1_17;
$L__BB1_4:
	st.global.u32 	[%rd3], %r16;
$L__BB1_5:
	setp.lt.s32 	%p4, %r97, 1;
	@%p4 bra 	$L__BB1_18;
	cvta.to.global.u64 	%rd21, %rd6;
	mul.wide.u32 	%rd22, %r1, 4;
	add.s64 	%rd4, %rd21, %rd22;
	add.s32 	%r6, %r97, -2;
	mov.b32 	%r103, 0;
	mov.u32 	%r104, %r97;
$L__BB1_7:
	not.b32 	%r71, %r103;
	add.s32 	%r20, %r97, %r71;
	add.s32 	%r21, %r104, -1;
	mul.wide.u32 	%rd23, %r21, 4;
	add.s64 	%rd24, %rd1, %rd23;
	ld.local.u32 	%r72, [%rd24];
	setp.ne.s32 	%p5, %r72, 1;
	@%p5 bra 	$L__BB1_31;
	setp.lt.u32 	%p6, %r104, 2;
	mov.b32 	%r109, 1;
	@%p6 bra 	$L__BB1_30;
	and.b32  	%r22, %r20, 3;
	sub.s32 	%r76, %r6, %r103;
	setp.lt.u32 	%p7, %r76, 3;
	mov.b32 	%r108, 2;
	@%p7 bra 	$L__BB1_13;
	and.b32  	%r23, %r20, -4;
	mov.b32 	%r106, 0;
	mov.b32 	%r109, 1;
$L__BB1_11:
	mov.u32 	%r24, %r109;
	shl.b32 	%r109, %r24, 4;
	add.s32 	%r106, %r106, 4;
	setp.ne.s32 	%p8, %r106, %r23;
	@%p8 bra 	$L__BB1_11;
	shl.b32 	%r108, %r24, 5;
$L__BB1_13:
	setp.eq.s32 	%p9, %r22, 0;
	@%p9 bra 	$L__BB1_30;
	setp.eq.s32 	%p10, %r22, 1;
	@%p10 bra 	$L__BB1_29;
	setp.eq.s32 	%p11, %r22, 2;
	selp.b32 	%r79, 1, 2, %p11;
	shl.b32 	%r109, %r108, %r79;
	bra.uni 	$L__BB1_30;
$L__BB1_16:
	and.b32  	%r67, %r96, 1;
	mul.wide.s32 	%rd17, %r97, 4;
	add.s64 	%rd18, %rd1, %rd17;
	st.local.u32 	[%rd18], %r67;
	add.s32 	%r97, %r97, 1;
	mov.b32 	%r99, 0;
$L__BB1_17:
	shr.u32 	%r16, %r96, 1;
	setp.lt.u32 	%p3, %r96, 2;
	mov.u32 	%r96, %r16;
	@%p3 bra 	$L__BB1_4;
	bra.uni 	$L__BB1_2;
$L__BB1_18:
	setp.lt.s32 	%p13, %r98, 1;
	@%p13 bra 	$L__BB1_35;
	cvta.to.global.u64 	%rd25, %rd7;
	mul.wide.u32 	%rd26, %r2, 4;
	add.s64 	%rd5, %rd25, %rd26;
	add.s32 	%r17, %r98, -2;
	mov.b32 	%r110, 0;
	mov.u32 	%r111, %r98;
$L__BB1_20:
	not.b32 	%r83, %r110;
	add.s32 	%r36, %r98, %r83;
	add.s32 	%r37, %r111, -1;
	mul.wide.u32 	%rd27, %r37, 4;
	add.s64 	%rd28, %rd2, %rd27;
	ld.local.u32 	%r84, [%rd28];
	setp.ne.s32 	%p14, %r84, 1;
	@%p14 bra 	$L__BB1_34;
	setp.lt.u32 	%p15, %r111, 2;
	mov.b32 	%r116, 1;
	@%p15 bra 	$L__BB1_33;
	and.b32  	%r38, %r36, 3;
	sub.s32 	%r88, %r17, %r110;
	setp.lt.u32 	%p16, %r88, 3;
	mov.b32 	%r115, 2;
	@%p16 bra 	$L__BB1_26;
	and.b32  	%r90, %r36, -4;
	neg.s32 	%r112, %r90;
	mov.b32 	%r116, 1;
$L__BB1_24:
	mov.u32 	%r41, %r116;
	shl.b32 	%r116, %r41, 4;
	add.s32 	%r112, %r112, 4;
	setp.ne.s32 	%p17, %r112, 0;
	@%p17 bra 	$L__BB1_24;
	shl.b32 	%r115, %r41, 5;
$L__BB1_26:
	setp.eq.s32 	%p18, %r38, 0;
	@%p18 bra 	$L__BB1_33;
	setp.eq.s32 	%p19, %r38, 1;
	@%p19 bra 	$L__BB1_32;
	setp.eq.s32 	%p20, %r38, 2;
	selp.b32 	%r91, 1, 2, %p20;
	shl.b32 	%r116, %r115, %r91;
	bra.uni 	$L__BB1_33;
$L__BB1_29:
	mov.u32 	%r109, %r108;
$L__BB1_30:
	ld.global.u32 	%r80, [%rd4];
	add.s32 	%r81, %r80, %r109;
	st.global.u32 	[%rd4], %r81;
$L__BB1_31:
	setp.gt.u32 	%p12, %r104, 1;
	add.s32 	%r103, %r103, 1;
	mov.u32 	%r104, %r21;
	@%p12 bra 	$L__BB1_7;
	bra.uni 	$L__BB1_18;
$L__BB1_32:
	mov.u32 	%r116, %r115;
$L__BB1_33:
	ld.global.u32 	%r92, [%rd5];
	add.s32 	%r93, %r92, %r116;
	st.global.u32 	[%rd5], %r93;
$L__BB1_34:
	setp.gt.u32 	%p21, %r111, 1;
	add.s32 	%r110, %r110, 1;
	mov.u32 	%r111, %r37;
	@%p21 bra 	$L__BB1_20;
$L__BB1_35:
	ret;

}


// ===== COMPILED SASS (sm_100) =====

	.target	sm_100

	.elftype	@"ET_EXEC"


//--------------------- .note.nv.tkinfo           --------------------------
	.section	.note.nv.tkinfo,"",@"SHT_NOTE"
	.sectionflags	@"SHF_NOTE_NV_TKINFO"
	.tkinfo
        /*0018*/ 	.word	0x00000002
        /*0030*/ 	.string	""
        /*0030*/ 	.string	"ptxas"
        /*0030*/ 	.string	"Cuda compilation tools, release 13.0, V13.0.88"
        /*0030*/ 	.string	"Build cuda_13.0.r13.0/compiler.36424714_0"
        /*0030*/ 	.string	"-arch sm_100 -m 64 "



//--------------------- .note.nv.cuinfo           --------------------------
	.section	.note.nv.cuinfo,"",@"SHT_NOTE"
	.sectionflags	@"SHF_NOTE_NV_CUINFO"
        /*0018*/ 	.short	0x0002
        /*001a*/ 	.short	0x0064
        /*001c*/ 	.short	0x0082
	.zero		2


//--------------------- .nv.info                  --------------------------
	.section	.nv.info,"",@"SHT_CUDA_INFO"
	.align	4


	//----- nvinfo : EIATTR_REGCOUNT
	.align		4
        /*0000*/ 	.byte	0x04, 0x2f
        /*0002*/ 	.short	(.L_2 - .L_1)
	.align		4
.L_1:
        /*0004*/ 	.word	index@(_Z3addPjiiiii)
        /*0008*/ 	.word	0x0000000b


	//----- nvinfo : EIATTR_FRAME_SIZE
	.align		4
.L_2:
        /*000c*/ 	.byte	0x04, 0x11
        /*000e*/ 	.short	(.L_4 - .L_3)
	.align		4
.L_3:
        /*0010*/ 	.word	index@(_Z3addPjiiiii)
        /*0014*/ 	.word	0x00000000


	//----- nvinfo : EIATTR_REGCOUNT
	.align		4
.L_4:
        /*0018*/ 	.byte	0x04, 0x2f
        /*001a*/ 	.short	(.L_6 - .L_5)
	.align		4
.L_5:
        /*001c*/ 	.word	index@(_Z2dePjS_S_ii)
        /*0020*/ 	.word	0x00000018


	//----- nvinfo : EIATTR_FRAME_SIZE
	.align		4
.L_6:
        /*0024*/ 	.byte	0x04, 0x11
        /*0026*/ 	.short	(.L_8 - .L_7)
	.align		4
.L_7:
        /*0028*/ 	.word	index@(_Z2dePjS_S_ii)
        /*002c*/ 	.word	0x00000090


	//----- nvinfo : EIATTR_MIN_STACK_SIZE
	.align		4
.L_8:
        /*0030*/ 	.byte	0x04, 0x12
        /*0032*/ 	.short	(.L_10 - .L_9)
	.align		4
.L_9:
        /*0034*/ 	.word	index@(_Z2dePjS_S_ii)
        /*0038*/ 	.word	0x00000090


	//----- nvinfo : EIATTR_MIN_STACK_SIZE
	.align		4
.L_10:
        /*003c*/ 	.byte	0x04, 0x12
        /*003e*/ 	.short	(.L_12 - .L_11)
	.align		4
.L_11:
        /*0040*/ 	.word	index@(_Z3addPjiiiii)
        /*0044*/ 	.word	0x00000000
.L_12:


//--------------------- .nv.compat                --------------------------
	.section	.nv.compat,"",@"SHT_CUDA_COMPAT_INFO"
	.align	4
        /*0000*/ 	.byte	0x02, 0x09, 0x00, 0x00, 0x02, 0x02, 0x01, 0x00, 0x02, 0x05, 0x05, 0x00, 0x03, 0x07, 0x01, 0x01
        /*0010*/ 	.byte	0x02, 0x03, 0x00, 0x00, 0x02, 0x06, 0x01, 0x00, 0x04, 0x0b, 0x08, 0x00, 0x09, 0x00, 0x00, 0x00
        /*0020*/ 	.byte	0x00, 0x00, 0x00, 0x00


//--------------------- .nv.info._Z2dePjS_S_ii    --------------------------
	.section	.nv.info._Z2dePjS_S_ii,"",@"SHT_CUDA_INFO"
	.sectionflags	@""
	.align	4


	//----- nvinfo : EIATTR_CUDA_API_VERSION
	.align		4
        /*0000*/ 	.byte	0x04, 0x37
        /*0002*/ 	.short	(.L_14 - .L_13)
.L_13:
        /*0004*/ 	.word	0x00000082


	//----- nvinfo : EIATTR_KPARAM_INFO
	.align		4
.L_14:
        /*0008*/ 	.byte	0x04, 0x17
        /*000a*/ 	.short	(.L_16 - .L_15)
.L_15:
        /*000c*/ 	.word	0x00000000
        /*0010*/ 	.short	0x0004
        /*0012*/ 	.short	0x001c
        /*0014*/ 	.byte	0x00, 0xf0, 0x11, 0x00


	//----- nvinfo : EIATTR_KPARAM_INFO
	.align		4
.L_16:
        /*0018*/ 	.byte	0x04, 0x17
        /*001a*/ 	.short	(.L_18 - .L_17)
.L_17:
        /*001c*/ 	.word	0x00000000
        /*0020*/ 	.short	0x0003
        /*0022*/ 	.short	0x0018
        /*0024*/ 	.byte	0x00, 0xf0, 0x11, 0x00


	//----- nvinfo : EIATTR_KPARAM_INFO
	.align		4
.L_18:
        /*0028*/ 	.byte	0x04, 0x17
        /*002a*/ 	.short	(.L_20 - .L_19)
.L_19:
        /*002c*/ 	.word	0x00000000
        /*0030*/ 	.short	0x0002
        /*0032*/ 	.short	0x0010
        /*0034*/ 	.byte	0x00, 0xf5, 0x21, 0x00


	//----- nvinfo : EIATTR_KPARAM_INFO
	.align		4
.L_20:
        /*0038*/ 	.byte	0x04, 0x17
        /*003a*/ 	.short	(.L_22 - .L_21)
.L_21:
        /*003c*/ 	.word	0x00000000
        /*0040*/ 	.short	0x0001
        /*0042*/ 	.short	0x0008
        /*0044*/ 	.byte	0x00, 0xf5, 0x21, 0x00


	//----- nvinfo : EIATTR_KPARAM_INFO
	.align		4
.L_22:
        /*0048*/ 	.byte	0x04, 0x17
        /*004a*/ 	.short	(.L_24 - .L_23)
.L_23:
        /*004c*/ 	.word	0x00000000
        /*0050*/ 	.short	0x0000
        /*0052*/ 	.short	0x0000
        /*0054*/ 	.byte	0x00, 0xf5, 0x21, 0x00


	//----- nvinfo : EIATTR_SPARSE_MMA_MASK
	.align		4
.L_24:
        /*0058*/ 	.byte	0x03, 0x50
        /*005a*/ 	.short	0x0000


	//----- nvinfo : EIATTR_MAXREG_COUNT
	.align		4
        /*005c*/ 	.byte	0x03, 0x1b
        /*005e*/ 	.short	0x00ff


	//----- nvinfo : EIATTR_EXTERNS
	.align		4
        /*0060*/ 	.byte	0x04, 0x0f
        /*0062*/ 	.short	(.L_26 - .L_25)


	//   ....[0]....
	.align		4
.L_25:
        /*0064*/ 	.word	index@(vprintf)


	//----- nvinfo : EIATTR_MERCURY_ISA_VERSION
	.align		4
.L_26:
        /*0068*/ 	.byte	0x03, 0x5f
        /*006a*/ 	.short	0x0101


	//----- nvinfo : EIATTR_VRC_CTA_INIT_COUNT
	.align		4
        /*006c*/ 	.byte	0x02, 0x4a
	.zero		1
	.zero		1


	//----- nvinfo : EIATTR_SYSCALL_OFFSETS
	.align		4
        /*0070*/ 	.byte	0x04, 0x46
        /*0072*/ 	.short	(.L_28 - .L_27)


	//   ....[0]....
.L_27:
        /*0074*/ 	.word	0x00000180


	//----- nvinfo : EIATTR_EXIT_INSTR_OFFSETS
	.align		4
.L_28:
        /*0078*/ 	.byte	0x04, 0x1c
        /*007a*/ 	.short	(.L_30 - .L_29)


	//   ....[0]....
.L_29:
        /*007c*/ 	.word	0x00000960


	//   ....[1]....
        /*0080*/ 	.word	0x00000ec0


	//----- nvinfo : EIATTR_INDIRECT_BRANCH_TARGETS
	.align		4
.L_30:
        /*0084*/ 	.byte	0x04, 0x34
        /*0086*/ 	.short	(.L_32 - .L_31)


	//   ....[0]....
.L_31:
        /*0088*/ 	.word	.L_x_41@srel
        /*008c*/ 	.short	0x0
        /*008e*/ 	.short	0x0
        /*0090*/ 	.word	0x3
        /*0094*/ 	.word	.L_x_10@srel
        /*0098*/ 	.word	.L_x_43@srel
        /*009c*/ 	.word	.L_x_44@srel


	//   ....[1]....
        /*00a0*/ 	.word	.L_x_45@srel
        /*00a4*/ 	.short	0x0
        /*00a6*/ 	.short	0x0
        /*00a8*/ 	.word	0x3
        /*00ac*/ 	.word	.L_x_26@srel
        /*00b0*/ 	.word	.L_x_47@srel
        /*00b4*/ 	.word	.L_x_48@srel


	//----- nvinfo : EIATTR_CRS_STACK_SIZE
	.align		4
.L_32:
        /*00b8*/ 	.byte	0x04, 0x1e
        /*00ba*/ 	.short	(.L_34 - .L_33)
.L_33:
        /*00bc*/ 	.word	0x00000000


	//----- nvinfo : EIATTR_CBANK_PARAM_SIZE
	.align		4
.L_34:
        /*00c0*/ 	.byte	0x03, 0x19
        /*00c2*/ 	.short	0x0020


	//----- nvinfo : EIATTR_PARAM_CBANK
	.align		4
        /*00c4*/ 	.byte	0x04, 0x0a
        /*00c6*/ 	.short	(.L_36 - .L_35)
	.align		4
.L_35:
        /*00c8*/ 	.word	index@(.nv.constant0._Z2dePjS_S_ii)
        /*00cc*/ 	.short	0x0380
        /*00ce*/ 	.short	0x0020


	//----- nvinfo : EIATTR_SW_WAR
	.align		4
.L_36:
        /*00d0*/ 	.byte	0x04, 0x36
        /*00d2*/ 	.short	(.L_38 - .L_37)
.L_37:
        /*00d4*/ 	.word	0x00000008
.L_38:


//--------------------- .nv.info._Z3addPjiiiii    --------------------------
	.section	.nv.info._Z3addPjiiiii,"",@"SHT_CUDA_INFO"
	.sectionflags	@""
	.align	4


	//----- nvinfo : EIATTR_CUDA_API_VERSION
	.align		4
        /*0000*/ 	.byte	0x04, 0x37
        /*0002*/ 	.short	(.L_40 - .L_39)
.L_39:
        /*0004*/ 	.word	0x00000082


	//----- nvinfo : EIATTR_KPARAM_INFO
	.align		4
.L_40:
        /*0008*/ 	.byte	0x04, 0x17
        /*000a*/ 	.short	(.L_42 - .L_41)
.L_41:
        /*000c*/ 	.word	0x00000000
        /*0010*/ 	.short	0x0005
        /*0012*/ 	.short	0x0018
        /*0014*/ 	.byte	0x00, 0xf0, 0x11, 0x00


	//----- nvinfo : EIATTR_KPARAM_INFO
	.align		4
.L_42:
        /*0018*/ 	.byte	0x04, 0x17
        /*001a*/ 	.short	(.L_44 - .L_43)
.L_43:
        /*001c*/ 	.word	0x00000000
        /*0020*/ 	.short	0x0004
        /*0022*/ 	.short	0x0014
        /*0024*/ 	.byte	0x00, 0xf0, 0x11, 0x00


	//----- nvinfo : EIATTR_KPARAM_INFO
	.align		4
.L_44:
        /*0028*/ 	.byte	0x04, 0x17
        /*002a*/ 	.short	(.L_46 - .L_45)
.L_45:
        /*002c*/ 	.word	0x00000000
        /*0030*/ 	.short	0x0003
        /*0032*/ 	.short	0x0010
        /*0034*/ 	.byte	0x00, 0xf0, 0x11, 0x00


	//----- nvinfo : EIATTR_KPARAM_INFO
	.align		4
.L_46:
        /*0038*/ 	.byte	0x04, 0x17
        /*003a*/ 	.short	(.L_48 - .L_47)
.L_47:
        /*003c*/ 	.word	0x00000000
        /*0040*/ 	.short	0x0002
        /*0042*/ 	.short	0x000c
        /*0044*/ 	.byte	0x00, 0xf0, 0x11, 0x00


	//----- nvinfo : EIATTR_KPARAM_INFO
	.align		4
.L_48:
        /*0048*/ 	.byte	0x04, 0x17
        /*004a*/ 	.short	(.L_50 - .L_49)
.L_49:
        /*004c*/ 	.word	0x00000000
        /*0050*/ 	.short	0x0001
        /*0052*/ 	.short	0x0008
        /*0054*/ 	.byte	0x00, 0xf0, 0x11, 0x00


	//----- nvinfo : EIATTR_KPARAM_INFO
	.align		4
.L_50:
        /*0058*/ 	.byte	0x04, 0x17
        /*005a*/ 	.short	(.L_52 - .L_51)
.L_51:
        /*005c*/ 	.word	0x00000000
        /*0060*/ 	.short	0x0000
        /*0062*/ 	.short	0x0000
        /*0064*/ 	.byte	0x00, 0xf5, 0x21, 0x00


	//----- nvinfo : EIATTR_SPARSE_MMA_MASK
	.align		4
.L_52:
        /*0068*/ 	.byte	0x03, 0x50
        /*006a*/ 	.short	0x0000


	//----- nvinfo : EIATTR_MAXREG_COUNT
	.align		4
        /*006c*/ 	.byte	0x03, 0x1b
        /*006e*/ 	.short	0x00ff


	//----- nvinfo : EIATTR_MERCURY_ISA_VERSION
	.align		4
        /*0070*/ 	.byte	0x03, 0x5f
        /*0072*/ 	.short	0x0101


	//----- nvinfo : EIATTR_VRC_CTA_INIT_COUNT
	.align		4
        /*0074*/ 	.byte	0x02, 0x4a
	.zero		1
	.zero		1


	//----- nvinfo : EIATTR_EXIT_INSTR_OFFSETS
	.align		4
        /*0078*/ 	.byte	0x04, 0x1c
        /*007a*/ 	.short	(.L_54 - .L_53)


	//   ....[0]....
.L_53:
        /*007c*/ 	.word	0x00000140


	//   ....[1]....
        /*0080*/ 	.word	0x000005c0


	//----- nvinfo : EIATTR_CBANK_PARAM_SIZE
	.align		4
.L_54:
        /*0084*/ 	.byte	0x03, 0x19
        /*0086*/ 	.short	0x001c


	//----- nvinfo : EIATTR_PARAM_CBANK
	.align		4
        /*0088*/ 	.byte	0x04, 0x0a
        /*008a*/ 	.short	(.L_56 - .L_55)
	.align		4
.L_55:
        /*008c*/ 	.word	index@(.nv.constant0._Z3addPjiiiii)
        /*0090*/ 	.short	0x0380
        /*0092*/ 	.short	0x001c


	//----- nvinfo : EIATTR_SW_WAR
	.align		4
.L_56:
        /*0094*/ 	.byte	0x04, 0x36
        /*0096*/ 	.short	(.L_58 - .L_57)
.L_57:
        /*0098*/ 	.word	0x00000008
.L_58:


//--------------------- .nv.callgraph             --------------------------
	.section	.nv.callgraph,"",@"SHT_CUDA_CALLGRAPH"
	.align	4
	.sectionentsize	8
	.align		4
        /*0000*/ 	.word	0x00000000
	.align		4
        /*0004*/ 	.word	0xffffffff
	.align		4
        /*0008*/ 	.word	index@(_Z2dePjS_S_ii)
	.align		4
        /*000c*/ 	.word	index@(vprintf)
	.align		4
        /*0010*/ 	.word	0x00000000
	.align		4
        /*0014*/ 	.word	0xfffffffe
	.align		4
        /*0018*/ 	.word	0x00000000
	.align		4
        /*001c*/ 	.word	0xfffffffd
	.align		4
        /*0020*/ 	.word	0x00000000
	.align		4
        /*0024*/ 	.word	0xfffffffc


//--------------------- .nv.constant4             --------------------------
	.section	.nv.constant4,"a",@progbits
	.align	8
	.align		8
.nv.constant4:
        /*0000*/ 	.dword	vprintf
	.align		8
        /*0008*/ 	.dword	$str


//--------------------- .nv.constant2._Z2dePjS_S_ii --------------------------
	.section	.nv.constant2._Z2dePjS_S_ii,"a",@progbits
	.sectionflags	@""
	.align	4
.nv.constant2._Z2dePjS_S_ii:
        /*0000*/ 	.byte	0xd0, 0x08, 0x00, 0x00, 0xc0, 0x08, 0x00, 0x00, 0x70, 0x08, 0x00, 0x00, 0x50, 0x0e, 0x00, 0x00
        /*0010*/ 	.byte	0x40, 0x0e, 0x00, 0x00, 0xf0, 0x0d, 0x00, 0x00


//--------------------- .text._Z2dePjS_S_ii       --------------------------
	.section	.text._Z2dePjS_S_ii,"ax",@progbits
	.align	128
        .global         _Z2dePjS_S_ii
        .type           _Z2dePjS_S_ii,@function
        .size           _Z2dePjS_S_ii,(.L_x_49 - _Z2dePjS_S_ii)
        .other          _Z2dePjS_S_ii,@"STO_CUDA_ENTRY STV_DEFAULT"
_Z2dePjS_S_ii:
.text._Z2dePjS_S_ii:
[----:B------:R-:W0:Y:S01]  /*0000*/  LDC R1, c[0x0][0x37c] ;  /* 0x0000df00ff017b82 */ /* 0x000e220000000800 */
[----:B------:R-:W1:Y:S01]  /*0010*/  S2R R16, SR_TID.X ;  /* 0x0000000000107919 */ /* 0x000e620000002100 */
[----:B------:R-:W2:Y:S06]  /*0020*/  LDCU UR4, c[0x0][0x2fc] ;  /* 0x00005f80ff0477ac */ /* 0x000eac0008000800 */
[----:B------:R-:W1:Y:S01]  /*0030*/  S2UR UR5, SR_CTAID.X ;  /* 0x00000000000579c3 */ /* 0x000e620000002500 */
[----:B0-----:R-:W-:Y:S01]  /*0040*/  VIADD R1, R1, 0xffffff70 ;  /* 0xffffff7001017836 */ /* 0x001fe20000000000 */
[----:B------:R-:W0:Y:S01]  /*0050*/  S2R R17, SR_TID.Y ;  /* 0x0000000000117919 */ /* 0x000e220000002200 */
[----:B------:R-:W-:Y:S01]  /*0060*/  MOV R0, 0x0 ;  /* 0x0000000000007802 */ /* 0x000fe20000000f00 */
[----:B------:R-:W3:Y:S04]  /*0070*/  LDCU.64 UR8, c[0x4][0x8] ;  /* 0x01000100ff0877ac */ /* 0x000ee80008000a00 */
[----:B------:R-:W1:Y:S01]  /*0080*/  LDC R3, c[0x0][0x360] ;  /* 0x0000d800ff037b82 */ /* 0x000e620000000800 */
[----:B------:R-:W4:Y:S07]  /*0090*/  LDCU.64 UR36, c[0x0][0x358] ;  /* 0x00006b00ff2477ac */ /* 0x000f2e0008000a00 */
[----:B------:R-:W5:Y:S01]  /*00a0*/  LDC R6, c[0x0][0x2f8] ;  /* 0x0000be00ff067b82 */ /* 0x000f620000000800 */
[----:B---3--:R-:W-:-:S07]  /*00b0*/  IMAD.U32 R4, RZ, RZ, UR8 ;  /* 0x00000008ff047e24 */ /* 0x008fce000f8e00ff */
[----:B------:R-:W0:Y:S01]  /*00c0*/  S2UR UR6, SR_CTAID.Y ;  /* 0x00000000000679c3 */ /* 0x000e220000002600 */
[----:B------:R-:W-:Y:S02]  /*00d0*/  IMAD.U32 R5, RZ, RZ, UR9 ;  /* 0x00000009ff057e24 */ /* 0x000fe4000f8e00ff */
[----:B-1----:R-:W-:-:S05]  /*00e0*/  IMAD R16, R3, UR5, R16 ;  /* 0x0000000503107c24 */ /* 0x002fca000f8e0210 */
[----:B------:R-:W0:Y:S01]  /*00f0*/  LDC R2, c[0x0][0x364] ;  /* 0x0000d900ff027b82 */ /* 0x000e220000000800 */
[----:B------:R-:W-:Y:S02]  /*0100*/  LOP3.LUT R16, R16, 0xffff, RZ, 0xc0, !PT ;  /* 0x0000ffff10107812 */ /* 0x000fe400078ec0ff */
[----:B-----5:R-:W-:-:S05]  /*0110*/  IADD3 R6, P0, P1, R1, 0x80, R6 ;  /* 0x0000008001067810 */ /* 0x020fca000791e006 */
[----:B------:R1:W3:Y:S01]  /*0120*/  LDC.64 R8, c[0x4][R0] ;  /* 0x0100000000087b82 */ /* 0x0002e20000000a00 */
[----:B------:R1:W-:Y:S01]  /*0130*/  STL [R1+0x80], R16 ;  /* 0x0000801001007387 */ /* 0x0003e20000100800 */
[----:B--2---:R-:W-:Y:S01]  /*0140*/  IADD3.X R7, PT, PT, RZ, UR4, RZ, P0, P1 ;  /* 0x00000004ff077c10 */ /* 0x004fe200087e24ff */
[----:B0-----:R-:W-:Y:S02]  /*0150*/  IMAD R17, R2, UR6, R17 ;  /* 0x0000000602117c24 */ /* 0x001fe4000f8e0211 */
[----:B-1--4-:R-:W-:-:S07]  /*0160*/  VIADD R2, R1, 0x40 ;  /* 0x0000004001027836 */ /* 0x012fce0000000000 */
[----:B------:R-:W-:-:S07]  /*0170*/  LEPC R20, `(.L_x_0) ;  /* 0x000000001014794e */ /* 0x000fce0000000000 */
[----:B---3--:R-:W-:Y:S05]  /*0180*/  CALL.ABS.NOINC R8 ;  /* 0x0000000008007343 */ /* 0x008fea0003c00000 */
.L_x_0:
[----:B------:R-:W0:Y:S01]  /*0190*/  LDC.64 R4, c[0x0][0x380] ;  /* 0x0000e000ff047b82 */ /* 0x000e220000000a00 */
[----:B------:R-:W1:Y:S01]  /*01a0*/  LDCU UR4, c[0x0][0x398] ;  /* 0x00007300ff0477ac */ /* 0x000e620008000800 */
[----:B------:R-:W-:-:S05]  /*01b0*/  LOP3.LUT R17, R17, 0xffff, RZ, 0xc0, !PT ;  /* 0x0000ffff11117812 */ /* 0x000fca00078ec0ff */
[----:B-1----:R-:W-:-:S04]  /*01c0*/  IMAD R3, R16, UR4, R17 ;  /* 0x0000000410037c24 */ /* 0x002fc8000f8e0211 */
[----:B0-----:R-:W-:-:S05]  /*01d0*/  IMAD.WIDE R4, R3, 0x4, R4 ;  /* 0x0000000403047825 */ /* 0x001fca00078e0204 */
[----:B------:R-:W2:Y:S01]  /*01e0*/  LDG.E R0, desc[UR36][R4.64] ;  /* 0x0000002404007981 */ /* 0x000ea2000c1e1900 */
[----:B------:R-:W-:Y:S03]  /*01f0*/  BSSY.RECONVERGENT B0, `(.L_x_1) ;  /* 0x000001b000007945 */ /* 0x000fe60003800200 */
[----:B------:R0:W-:Y:S04]  /*0200*/  STL.128 [R1], RZ ;  /* 0x000000ff01007387 */ /* 0x0001e80000100c00 */
[----:B------:R0:W-:Y:S04]  /*0210*/  STL.128 [R1+0x10], RZ ;  /* 0x000010ff01007387 */ /* 0x0001e80000100c00 */
[----:B------:R0:W-:Y:S04]  /*0220*/  STL.128 [R1+0x20], RZ ;  /* 0x000020ff01007387 */ /* 0x0001e80000100c00 */
[----:B------:R0:W-:Y:S04]  /*0230*/  STL.128 [R1+0x30], RZ ;  /* 0x000030ff01007387 */ /* 0x0001e80000100c00 */
[----:B------:R0:W-:Y:S04]  /*0240*/  STL.128 [R1+0x40], RZ ;  /* 0x000040ff01007387 */ /* 0x0001e80000100c00 */
[----:B------:R0:W-:Y:S04]  /*0250*/  STL.128 [R1+0x50], RZ ;  /* 0x000050ff01007387 */ /* 0x0001e80000100c00 */
[----:B------:R0:W-:Y:S04]  /*0260*/  STL.128 [R1+0x60], RZ ;  /* 0x000060ff01007387 */ /* 0x0001e80000100c00 */
[----:B------:R0:W-:Y:S01]  /*0270*/  STL.128 [R1+0x70], RZ ;  /* 0x000070ff01007387 */ /* 0x0001e20000100c00 */
[----:B--2---:R-:W-:-:S13]  /*0280*/  ISETP.NE.AND P0, PT, R0, RZ, PT ;  /* 0x000000ff0000720c */ /* 0x004fda0003f05270 */
[----:B0-----:R-:W-:Y:S05]  /*0290*/  @!P0 BRA `(.L_x_2) ;  /* 0x0000000000408947 */ /* 0x001fea0003800000 */
[----:B------:R-:W-:Y:S01]  /*02a0*/  BSSY.RECONVERGENT B1, `(.L_x_3) ;  /* 0x000000e000017945 */ /* 0x000fe20003800200 */
[----:B------:R-:W-:Y:S01]  /*02b0*/  PLOP3.LUT P0, PT, PT, PT, PT, 0x8, 0x80 ;  /* 0x000000000080781c */ /* 0x000fe20003f0e170 */
[----:B------:R-:W-:-:S12]  /*02c0*/  IMAD.MOV.U32 R6, RZ, RZ, R0 ;  /* 0x000000ffff067224 */ /* 0x000fd800078e0000 */
.L_x_4:
[C---:B------:R-:W-:Y:S01]  /*02d0*/  ISETP.GE.U32.AND P1, PT, R6.reuse, 0x2, PT ;  /* 0x000000020600780c */ /* 0x040fe20003f26070 */
[C---:B0-----:R-:W-:Y:S01]  /*02e0*/  @!P0 IMAD R8, R3.reuse, 0x4, R2 ;  /* 0x0000000403088824 */ /* 0x041fe200078e0202 */
[----:B------:R-:W-:Y:S01]  /*02f0*/  LOP3.LUT R7, R6, 0x1, RZ, 0xc0, !PT ;  /* 0x0000000106077812 */ /* 0x000fe200078ec0ff */
[----:B------:R-:W-:Y:S01]  /*0300*/  @!P0 VIADD R3, R3, 0x1 ;  /* 0x0000000103038836 */ /* 0x000fe20000000000 */
[C---:B------:R-:W-:Y:S01]  /*0310*/  @P0 LEA R10, R0.reuse, R1, 0x2 ;  /* 0x00000001000a0211 */ /* 0x040fe200078e10ff */
[----:B------:R-:W-:Y:S01]  /*0320*/  @P0 VIADD R0, R0, 0x1 ;  /* 0x0000000100000836 */ /* 0x000fe20000000000 */
[----:B------:R-:W-:Y:S01]  /*0330*/  SHF.R.U32.HI R6, RZ, 0x1, R6 ;  /* 0x00000001ff067819 */ /* 0x000fe20000011606 */
[----:B------:R0:W-:Y:S04]  /*0340*/  @!P0 STL [R8], R7 ;  /* 0x0000000708008387 */ /* 0x0001e80000100800 */
[----:B------:R0:W-:Y:S01]  /*0350*/  @P0 STL [R10], R7 ;  /* 0x000000070a000387 */ /* 0x0001e20000100800 */
[----:B------:R-:W-:Y:S01]  /*0360*/  PLOP3.LUT P0, PT, P0, PT, PT, 0x8, 0x80 ;  /* 0x000000000080781c */ /* 0x000fe2000070e170 */
[----:B------:R-:W-:-:S12]  /*0370*/  @P1 BRA `(.L_x_4) ;  /* 0xfffffffc00d41947 */ /* 0x000fd8000383ffff */
[----:B------:R-:W-:Y:S05]  /*0380*/  BSYNC.RECONVERGENT B1 ;  /* 0x0000000000017941 */ /* 0x000fea0003800200 */
.L_x_3:
[----:B------:R1:W-:Y:S02]  /*0390*/  STG.E desc[UR36][R4.64], R6 ;  /* 0x0000000604007986 */ /* 0x0003e4000c101924 */
.L_x_2:
[----:B------:R-:W-:Y:S05]  /*03a0*/  BSYNC.RECONVERGENT B0 ;  /* 0x0000000000007941 */ /* 0x000fea0003800200 */
.L_x_1:
[----:B------:R-:W-:Y:S01]  /*03b0*/  ISETP.GE.AND P0, PT, R0, 0x1, PT ;  /* 0x000000010000780c */ /* 0x000fe20003f06270 */
[----:B------:R-:W-:-:S12]  /*03c0*/  BSSY.RECONVERGENT B4, `(.L_x_5) ;  /* 0x0000058000047945 */ /* 0x000fd80003800200 */
[----:B------:R-:W-:Y:S05]  /*03d0*/  @!P0 BRA `(.L_x_6) ;  /* 0x0000000400588947 */ /* 0x000fea0003800000 */
[----:B-1----:R-:W1:Y:S01]  /*03e0*/  LDC.64 R4, c[0x0][0x388] ;  /* 0x0000e200ff047b82 */ /* 0x002e620000000a00 */
[----:B0-----:R-:W-:Y:S02]  /*03f0*/  VIADD R7, R0, 0xfffffffe ;  /* 0xfffffffe00077836 */ /* 0x001fe40000000000 */
[----:B------:R-:W-:Y:S02]  /*0400*/  IMAD.MOV.U32 R6, RZ, RZ, RZ ;  /* 0x000000ffff067224 */ /* 0x000fe400078e00ff */
[----:B------:R-:W-:Y:S02]  /*0410*/  IMAD.MOV.U32 R8, RZ, RZ, R0 ;  /* 0x000000ffff087224 */ /* 0x000fe400078e0000 */
[----:B-1----:R-:W-:-:S07]  /*0420*/  IMAD.WIDE.U32 R4, R16, 0x4, R4 ;  /* 0x0000000410047825 */ /* 0x002fce00078e0004 */
.L_x_22:
[----:B0-----:R-:W-:Y:S01]  /*0430*/  MOV R11, R8 ;  /* 0x00000008000b7202 */ /* 0x001fe20000000f00 */
[----:B------:R-:W-:-:S04]  /*0440*/  VIADD R8, R8, 0xffffffff ;  /* 0xffffffff08087836 */ /* 0x000fc80000000000 */
[----:B------:R-:W-:-:S06]  /*0450*/  IMAD R10, R8, 0x4, R1 ;  /* 0x00000004080a7824 */ /* 0x000fcc00078e0201 */
[----:B------:R-:W2:Y:S01]  /*0460*/  LDL R10, [R10] ;  /* 0x000000000a0a7983 */ /* 0x000ea20000100800 */
[----:B------:R-:W-:Y:S01]  /*0470*/  BSSY.RECONVERGENT B3, `(.L_x_7) ;  /* 0x000004a000037945 */ /* 0x000fe20003800200 */
[----:B------:R-:W-:Y:S02]  /*0480*/  ISETP.GT.U32.AND P1, PT, R11, 0x1, PT ;  /* 0x000000010b00780c */ /* 0x000fe40003f24070 */
[----:B--2---:R-:W-:-:S13]  /*0490*/  ISETP.NE.AND P0, PT, R10, 0x1, PT ;  /* 0x000000010a00780c */ /* 0x004fda0003f05270 */
[----:B------:R-:W-:Y:S05]  /*04a0*/  @P0 BRA `(.L_x_8) ;  /* 0x0000000400180947 */ /* 0x000fea0003800000 */
[----:B------:R-:W-:Y:S01]  /*04b0*/  ISETP.GE.U32.AND P0, PT, R11, 0x2, PT ;  /* 0x000000020b00780c */ /* 0x000fe20003f06070 */
[----:B------:R-:W-:Y:S01]  /*04c0*/  BSSY.RECONVERGENT B2, `(.L_x_9) ;  /* 0x0000041000027945 */ /* 0x000fe20003800200 */
[----:B------:R-:W-:-:S11]  /*04d0*/  IMAD.MOV.U32 R12, RZ, RZ, 0x1 ;  /* 0x00000001ff0c7424 */ /* 0x000fd600078e00ff */
[----:B------:R-:W-:Y:S05]  /*04e0*/  @!P0 BRA `(.L_x_10) ;  /* 0x0000000000f88947 */ /* 0x000fea0003800000 */
[----:B------:R-:W-:Y:S01]  /*04f0*/  IMAD.IADD R10, R7, 0x1, -R6 ;  /* 0x00000001070a7824 */ /* 0x000fe200078e0a06 */
[----:B------:R-:W-:Y:S01]  /*0500*/  LOP3.LUT R11, RZ, R6, RZ, 0x33, !PT ;  /* 0x00000006ff0b7212 */ /* 0x000fe200078e33ff */
[----:B------:R-:W-:Y:S01]  /*0510*/  BSSY.RECONVERGENT B1, `(.L_x_11) ;  /* 0x0000030000017945 */ /* 0x000fe20003800200 */
[----:B------:R-:W-:Y:S02]  /*0520*/  HFMA2 R13, -RZ, RZ, 0, 1.1920928955078125e-07 ;  /* 0x00000002ff0d7431 */ /* 0x000fe400000001ff */
[----:B------:R-:W-:Y:S01]  /*0530*/  ISETP.GE.U32.AND P0, PT, R10, 0x3, PT ;  /* 0x000000030a00780c */ /* 0x000fe20003f06070 */
[----:B------:R-:W-:-:S05]  /*0540*/  IMAD.IADD R11, R11, 0x1, R0 ;  /* 0x000000010b0b7824 */ /* 0x000fca00078e0200 */
[----:B------:R-:W-:-:S07]  /*0550*/  LOP3.LUT R15, R11, 0x3, RZ, 0xc0, !PT ;  /* 0x000000030b0f7812 */ /* 0x000fce00078ec0ff */
[----:B------:R-:W-:Y:S05]  /*0560*/  @!P0 BRA `(.L_x_12) ;  /* 0x0000000000a88947 */ /* 0x000fea0003800000 */
[----:B------:R-:W-:Y:S01]  /*0570*/  LOP3.LUT R11, R11, 0xfffffffc, RZ, 0xc0, !PT ;  /* 0xfffffffc0b0b7812 */ /* 0x000fe200078ec0ff */
[----:B------:R-:W-:Y:S04]  /*0580*/  BSSY.RECONVERGENT B0, `(.L_x_13) ;  /* 0x0000027000007945 */ /* 0x000fe80003800200 */
[----:B------:R-:W-:Y:S01]  /*0590*/  BSSY.RELIABLE B5, `(.L_x_14) ;  /* 0x000001e000057945 */ /* 0x000fe20003800100 */
[----:B------:R-:W-:Y:S01]  /*05a0*/  IMAD.MOV.U32 R10, RZ, RZ, RZ ;  /* 0x000000ffff0a7224 */ /* 0x000fe200078e00ff */
[----:B------:R-:W-:Y:S01]  /*05b0*/  ISETP.GT.AND P0, PT, R11, RZ, PT ;  /* 0x000000ff0b00720c */ /* 0x000fe20003f04270 */
[----:B------:R-:W-:-:S12]  /*05c0*/  IMAD.MOV.U32 R12, RZ, RZ, 0x1 ;  /* 0x00000001ff0c7424 */ /* 0x000fd800078e00ff */
[----:B------:R-:W-:Y:S05]  /*05d0*/  @!P0 BRA `(.L_x_15) ;  /* 0x0000000000648947 */ /* 0x000fea0003800000 */
[----:B------:R-:W-:Y:S01]  /*05e0*/  IMAD.IADD R13, R11, 0x1, -R10 ;  /* 0x000000010b0d7824 */ /* 0x000fe200078e0a0a */
[----:B------:R-:W-:Y:S01]  /*05f0*/  BSSY.RECONVERGENT B6, `(.L_x_16) ;  /* 0x000000e000067945 */ /* 0x000fe20003800200 */
[----:B------:R-:W-:-:S03]  /*0600*/  PLOP3.LUT P0, PT, PT, PT, PT, 0x80, 0x8 ;  /* 0x000000000008781c */ /* 0x000fc60003f0f070 */
[----:B------:R-:W-:-:S13]  /*0610*/  ISETP.GT.AND P2, PT, R13, 0xc, PT ;  /* 0x0000000c0d00780c */ /* 0x000fda0003f44270 */
[----:B------:R-:W-:Y:S05]  /*0620*/  @!P2 BRA `(.L_x_17) ;  /* 0x000000000028a947 */ /* 0x000fea0003800000 */
[----:B------:R-:W-:Y:S01]  /*0630*/  BSSY.RECONVERGENT B7, `(.L_x_18) ;  /* 0x0000008000077945 */ /* 0x000fe20003800200 */
[----:B------:R-:W-:Y:S01]  /*0640*/  PLOP3.LUT P0, PT, PT, PT, PT, 0x8, 0x80 ;  /* 0x000000000080781c */ /* 0x000fe20003f0e170 */
[----:B------:R-:W-:-:S12]  /*0650*/  VIADD R13, R11, 0xfffffff4 ;  /* 0xfffffff40b0d7836 */ /* 0x000fd80000000000 */
.L_x_19:
[----:B------:R-:W-:Y:S01]  /*0660*/  VIADD R10, R10, 0x10 ;  /* 0x000000100a0a7836 */ /* 0x000fe20000000000 */
[----:B------:R-:W-:Y:S01]  /*0670*/  MOV R9, R12 ;  /* 0x0000000c00097202 */ /* 0x000fe20000000f00 */
[----:B------:R-:W-:-:S03]  /*0680*/  IMAD.U32 R12, R12, 0x10000, RZ ;  /* 0x000100000c0c7824 */ /* 0x000fc600078e00ff */
[----:B------:R-:W-:-:S13]  /*0690*/  ISETP.GE.AND P2, PT, R10, R13, PT ;  /* 0x0000000d0a00720c */ /* 0x000fda0003f46270 */
[----:B------:R-:W-:Y:S05]  /*06a0*/  @!P2 BRA `(.L_x_19) ;  /* 0xfffffffc00eca947 */ /* 0x000fea000383ffff */
[----:B------:R-:W-:Y:S05]  /*06b0*/  BSYNC.RECONVERGENT B7 ;  /* 0x0000000000077941 */ /* 0x000fea0003800200 */
.L_x_18:
[----:B------:R-:W-:-:S07]  /*06c0*/  IMAD.SHL.U32 R9, R9, 0x1000, RZ ;  /* 0x0000100009097824 */ /* 0x000fce00078e00ff */
.L_x_17:
[----:B------:R-:W-:Y:S05]  /*06d0*/  BSYNC.RECONVERGENT B6 ;  /* 0x0000000000067941 */ /* 0x000fea0003800200 */
.L_x_16:
[----:B------:R-:W-:-:S05]  /*06e0*/  IMAD.IADD R13, R11, 0x1, -R10 ;  /* 0x000000010b0d7824 */ /* 0x000fca00078e0a0a */
[----:B------:R-:W-:-:S13]  /*06f0*/  ISETP.GT.AND P2, PT, R13, 0x4, PT ;  /* 0x000000040d00780c */ /* 0x000fda0003f44270 */
[----:B------:R-:W-:Y:S01]  /*0700*/  @P2 VIADD R10, R10, 0x8 ;  /* 0x000000080a0a2836 */ /* 0x000fe20000000000 */
[----:B------:R-:W-:Y:S01]  /*0710*/  @P2 PLOP3.LUT P0, PT, PT, PT, PT, 0x8, 0x80 ;  /* 0x000000000080281c */ /* 0x000fe20003f0e170 */
[C---:B------:R-:W-:Y:S01]  /*0720*/  @P2 IMAD.SHL.U32 R9, R12.reuse, 0x10, RZ ;  /* 0x000000100c092824 */ /* 0x040fe200078e00ff */
[----:B------:R-:W-:Y:S02]  /*0730*/  @P2 SHF.L.U32 R12, R12, 0x8, RZ ;  /* 0x000000080c0c2819 */ /* 0x000fe400000006ff */
[----:B------:R-:W-:-:S13]  /*0740*/  ISETP.NE.OR P0, PT, R10, R11, P0 ;  /* 0x0000000b0a00720c */ /* 0x000fda0000705670 */
[----:B------:R-:W-:Y:S05]  /*0750*/  @!P0 BREAK.RELIABLE B5 ;  /* 0x0000000000058942 */ /* 0x000fea0003800100 */
[----:B------:R-:W-:Y:S05]  /*0760*/  @!P0 BRA `(.L_x_20) ;  /* 0x0000000000208947 */ /* 0x000fea0003800000 */
.L_x_15:
[----:B------:R-:W-:Y:S05]  /*0770*/  BSYNC.RELIABLE B5 ;  /* 0x0000000000057941 */ /* 0x000fea0003800100 */
.L_x_14:
[----:B------:R-:W-:Y:S01]  /*0780*/  BSSY.RECONVERGENT B5, `(.L_x_20) ;  /* 0x0000006000057945 */ /* 0x000fe20003800200 */
.L_x_21:
[----:B------:R-:W-:Y:S02]  /*0790*/  VIADD R10, R10, 0x4 ;  /* 0x000000040a0a7836 */ /* 0x000fe40000000000 */
[----:B------:R-:W-:Y:S02]  /*07a0*/  IMAD.MOV.U32 R9, RZ, RZ, R12 ;  /* 0x000000ffff097224 */ /* 0x000fe400078e000c */
[----:B------:R-:W-:Y:S01]  /*07b0*/  IMAD.SHL.U32 R12, R12, 0x10, RZ ;  /* 0x000000100c0c7824 */ /* 0x000fe200078e00ff */
[----:B------:R-:W-:-:S13]  /*07c0*/  ISETP.NE.AND P0, PT, R10, R11, PT ;  /* 0x0000000b0a00720c */ /* 0x000fda0003f05270 */
[----:B------:R-:W-:Y:S05]  /*07d0*/  @P0 BRA `(.L_x_21) ;  /* 0xfffffffc00ec0947 */ /* 0x000fea000383ffff */
[----:B------:R-:W-:Y:S05]  /*07e0*/  BSYNC.RECONVERGENT B5 ;  /* 0x0000000000057941 */ /* 0x000fea0003800200 */
.L_x_20:
[----:B------:R-:W-:Y:S05]  /*07f0*/  BSYNC.RECONVERGENT B0 ;  /* 0x0000000000007941 */ /* 0x000fea0003800200 */
.L_x_13:
[----:B------:R-:W-:-:S07]  /*0800*/  IMAD.SHL.U32 R13, R9, 0x20, RZ ;  /* 0x00000020090d7824 */ /* 0x000fce00078e00ff */
.L_x_12:
[----:B------:R-:W-:Y:S05]  /*0810*/  BSYNC.RECONVERGENT B1 ;  /* 0x0000000000017941 */ /* 0x000fea0003800200 */
.L_x_11:
[----:B------:R-:W-:-:S05]  /*0820*/  VIMNMX.U32 R10, PT, PT, R15, 0x2, PT ;  /* 0x000000020f0a7848 */ /* 0x000fca0003fe0000 */
[----:B------:R-:W-:-:S04]  /*0830*/  IMAD.SHL.U32 R14, R10, 0x4, RZ ;  /* 0x000000040a0e7824 */ /* 0x000fc800078e00ff */
[----:B------:R-:W0:Y:S02]  /*0840*/  LDC R10, c[0x2][R14] ;  /* 0x008000000e0a7b82 */ /* 0x000e240000000800 */
[----:B0-----:R-:W-:-:S04]  /*0850*/  SHF.R.S32.HI R11, RZ, 0x1f, R10 ;  /* 0x0000001fff0b7819 */ /* 0x001fc8000001140a */
.L_x_41:
[----:B------:R-:W-:Y:S05]  /*0860*/  BRX R10 -0x870                                 (*"BRANCH_TARGETS .L_x_10,.L_x_43,.L_x_44"*) ;  /* 0xfffffff40ae47949 */ /* 0x000fea000383ffff */
.L_x_44:
[----:B------:R-:W-:Y:S01]  /*0870*/  HFMA2 R12, -RZ, RZ, 0, 5.9604644775390625e-08 ;  /* 0x00000001ff0c7431 */ /* 0x000fe200000001ff */
[----:B------:R-:W-:-:S04]  /*0880*/  ISETP.NE.AND P0, PT, R15, 0x2, PT ;  /* 0x000000020f00780c */ /* 0x000fc80003f05270 */
[----:B------:R-:W-:-:S04]  /*0890*/  SEL R12, R12, 0x2, !P0 ;  /* 0x000000020c0c7807 */ /* 0x000fc80004000000 */
[----:B------:R-:W-:Y:S01]  /*08a0*/  SHF.L.U32 R12, R13, R12, RZ ;  /* 0x0000000c0d0c7219 */ /* 0x000fe200000006ff */
[----:B------:R-:W-:Y:S06]  /*08b0*/  BRA `(.L_x_10) ;  /* 0x0000000000047947 */ /* 0x000fec0003800000 */
.L_x_43:
[----:B------:R-:W-:-:S07]  /*08c0*/  IMAD.MOV.U32 R12, RZ, RZ, R13 ;  /* 0x000000ffff0c7224 */ /* 0x000fce00078e000d */
.L_x_10:
[----:B------:R-:W-:Y:S05]  /*08d0*/  BSYNC.RECONVERGENT B2 ;  /* 0x0000000000027941 */ /* 0x000fea0003800200 */
.L_x_9:
[----:B------:R-:W2:Y:S02]  /*08e0*/  LDG.E R11, desc[UR36][R4.64] ;  /* 0x00000024040b7981 */ /* 0x000ea4000c1e1900 */
[----:B--2---:R-:W-:-:S05]  /*08f0*/  IMAD.IADD R11, R11, 0x1, R12 ;  /* 0x000000010b0b7824 */ /* 0x004fca00078e020c */
[----:B------:R0:W-:Y:S02]  /*0900*/  STG.E desc[UR36][R4.64], R11 ;  /* 0x0000000b04007986 */ /* 0x0001e4000c101924 */
.L_x_8:
[----:B------:R-:W-:Y:S05]  /*0910*/  BSYNC.RECONVERGENT B3 ;  /* 0x0000000000037941 */ /* 0x000fea0003800200 */
.L_x_7:
[----:B------:R-:W-:Y:S01]  /*0920*/  VIADD R6, R6, 0x1 ;  /* 0x0000000106067836 */ /* 0x000fe20000000000 */
[----:B------:R-:W-:Y:S06]  /*0930*/  @P1 BRA `(.L_x_22) ;  /* 0xfffffff800bc1947 */ /* 0x000fec000383ffff */
.L_x_6:
[----:B------:R-:W-:Y:S05]  /*0940*/  BSYNC.RECONVERGENT B4 ;  /* 0x0000000000047941 */ /* 0x000fea0003800200 */
.L_x_5:
[----:B------:R-:W-:-:S13]  /*0950*/  ISETP.GE.AND P0, PT, R3, 0x1, PT ;  /* 0x000000010300780c */ /* 0x000fda0003f06270 */
[----:B------:R-:W-:Y:S05]  /*0960*/  @!P0 EXIT ;  /* 0x000000000000894d */ /* 0x000fea0003800000 */
[----:B01----:R-:W0:Y:S01]  /*0970*/  LDC.64 R4, c[0x0][0x390] ;  /* 0x0000e400ff047b82 */ /* 0x003e220000000a00 */
[----:B------:R-:W-:Y:S01]  /*0980*/  VIADD R0, R3, 0xfffffffe ;  /* 0xfffffffe03007836 */ /* 0x000fe20000000000 */
[----:B------:R-:W-:Y:S01]  /*0990*/  MOV R9, R3 ;  /* 0x0000000300097202 */ /* 0x000fe20000000f00 */
[----:B------:R-:W-:Y:S02]  /*09a0*/  IMAD.MOV.U32 R7, RZ, RZ, RZ ;  /* 0x000000ffff077224 */ /* 0x000fe400078e00ff */
[----:B0-----:R-:W-:-:S07]  /*09b0*/  IMAD.WIDE.U32 R4, R17, 0x4, R4 ;  /* 0x0000000411047825 */ /* 0x001fce00078e0004 */
.L_x_38:
[----:B------:R-:W-:Y:S02]  /*09c0*/  IMAD.MOV.U32 R8, RZ, RZ, R9 ;  /* 0x000000ffff087224 */ /* 0x000fe400078e0009 */
[----:B------:R-:W-:-:S04]  /*09d0*/  VIADD R9, R9, 0xffffffff ;  /* 0xffffffff09097836 */ /* 0x000fc80000000000 */
[----:B------:R-:W-:-:S06]  /*09e0*/  IMAD R6, R9, 0x4, R2 ;  /* 0x0000000409067824 */ /* 0x000fcc00078e0202 */
[----:B------:R-:W2:Y:S01]  /*09f0*/  LDL R6, [R6] ;  /* 0x0000000006067983 */ /* 0x000ea20000100800 */
[----:B------:R-:W-:Y:S01]  /*0a00*/  BSSY.RECONVERGENT B0, `(.L_x_23) ;  /* 0x0000049000007945 */ /* 0x000fe20003800200 */
[----:B------:R-:W-:Y:S02]  /*0a10*/  ISETP.GT.U32.AND P1, PT, R8, 0x1, PT ;  /* 0x000000010800780c */ /* 0x000fe40003f24070 */
[----:B--2---:R-:W-:-:S13]  /*0a20*/  ISETP.NE.AND P0, PT, R6, 0x1, PT ;  /* 0x000000010600780c */ /* 0x004fda0003f05270 */
[----:B0-----:R-:W-:Y:S05]  /*0a30*/  @P0 BRA `(.L_x_24) ;  /* 0x0000000400140947 */ /* 0x001fea0003800000 */
[----:B------:R-:W-:Y:S01]  /*0a40*/  ISETP.GE.U32.AND P0, PT, R8, 0x2, PT ;  /* 0x000000020800780c */ /* 0x000fe20003f06070 */
[----:B------:R-:W-:Y:S01]  /*0a50*/  BSSY.RECONVERGENT B1, `(.L_x_25) ;  /* 0x0000040000017945 */ /* 0x000fe20003800200 */
[----:B------:R-:W-:-:S11]  /*0a60*/  IMAD.MOV.U32 R8, RZ, RZ, 0x1 ;  /* 0x00000001ff087424 */ /* 0x000fd600078e00ff */
[----:B------:R-:W-:Y:S05]  /*0a70*/  @!P0 BRA `(.L_x_26) ;  /* 0x0000000000f48947 */ /* 0x000fea0003800000 */
[----:B------:R-:W-:Y:S01]  /*0a80*/  IMAD.IADD R10, R0, 0x1, -R7 ;  /* 0x00000001000a7824 */ /* 0x000fe200078e0a07 */
[----:B------:R-:W-:Y:S01]  /*0a90*/  LOP3.LUT R6, RZ, R7, RZ, 0x33, !PT ;  /* 0x00000007ff067212 */ /* 0x000fe200078e33ff */
[----:B------:R-:W-:Y:S03]  /*0aa0*/  BSSY.RECONVERGENT B2, `(.L_x_27) ;  /* 0x000002f000027945 */ /* 0x000fe60003800200 */
[----:B------:R-:W-:Y:S02]  /*0ab0*/  ISETP.GE.U32.AND P0, PT, R10, 0x3, PT ;  /* 0x000000030a00780c */ /* 0x000fe40003f06070 */
[----:B------:R-:W-:Y:S01]  /*0ac0*/  IADD3 R10, PT, PT, R3, R6, RZ ;  /* 0x00000006030a7210 */ /* 0x000fe20007ffe0ff */
[----:B------:R-:W-:-:S03]  /*0ad0*/  IMAD.MOV.U32 R6, RZ, RZ, 0x2 ;  /* 0x00000002ff067424 */ /* 0x000fc600078e00ff */
[----:B------:R-:W-:-:S07]  /*0ae0*/  LOP3.LUT R14, R10, 0x3, RZ, 0xc0, !PT ;  /* 0x000000030a0e7812 */ /* 0x000fce00078ec0ff */
[----:B------:R-:W-:Y:S05]  /*0af0*/  @!P0 BRA `(.L_x_28) ;  /* 0x0000000000a48947 */ /* 0x000fea0003800000 */
[----:B------:R-:W-:Y:S01]  /*0b00*/  LOP3.LUT R6, R10, 0xfffffffc, RZ, 0xc0, !PT ;  /* 0xfffffffc0a067812 */ /* 0x000fe200078ec0ff */
[----:B------:R-:W-:Y:S04]  /*0b10*/  BSSY.RECONVERGENT B3, `(.L_x_29) ;  /* 0x0000026000037945 */ /* 0x000fe80003800200 */
[----:B------:R-:W-:Y:S01]  /*0b20*/  BSSY.RELIABLE B4, `(.L_x_30) ;  /* 0x000001d000047945 */ /* 0x000fe20003800100 */
[----:B------:R-:W-:Y:S02]  /*0b30*/  IMAD.MOV.U32 R8, RZ, RZ, 0x1 ;  /* 0x00000001ff087424 */ /* 0x000fe400078e00ff */
[----:B------:R-:W-:-:S05]  /*0b40*/  IMAD.MOV R6, RZ, RZ, -R6 ;  /* 0x000000ffff067224 */ /* 0x000fca00078e0a06 */
[----:B------:R-:W-:-:S13]  /*0b50*/  ISETP.GE.AND P0, PT, R6, RZ, PT ;  /* 0x000000ff0600720c */ /* 0x000fda0003f06270 */
[----:B------:R-:W-:Y:S05]  /*0b60*/  @P0 BRA `(.L_x_31) ;  /* 0x0000000000600947 */ /* 0x000fea0003800000 */
[----:B------:R-:W-:Y:S01]  /*0b70*/  IMAD.MOV R10, RZ, RZ, -R6 ;  /* 0x000000ffff0a7224 */ /* 0x000fe200078e0a06 */
[----:B------:R-:W-:Y:S01]  /*0b80*/  BSSY.RECONVERGENT B5, `(.L_x_32) ;  /* 0x000000d000057945 */ /* 0x000fe20003800200 */
[----:B------:R-:W-:-:S03]  /*0b90*/  PLOP3.LUT P0, PT, PT, PT, PT, 0x80, 0x8 ;  /* 0x000000000008781c */ /* 0x000fc60003f0f070 */
[----:B------:R-:W-:-:S13]  /*0ba0*/  ISETP.GT.AND P2, PT, R10, 0xc, PT ;  /* 0x0000000c0a00780c */ /* 0x000fda0003f44270 */
[----:B------:R-:W-:Y:S05]  /*0bb0*/  @!P2 BRA `(.L_x_33) ;  /* 0x000000000024a947 */ /* 0x000fea0003800000 */
[----:B------:R-:W-:Y:S01]  /*0bc0*/  BSSY.RECONVERGENT B6, `(.L_x_34) ;  /* 0x0000007000067945 */ /* 0x000fe20003800200 */
[----:B------:R-:W-:-:S13]  /*0bd0*/  PLOP3.LUT P0, PT, PT, PT, PT, 0x8, 0x80 ;  /* 0x000000000080781c */ /* 0x000fda0003f0e170 */
.L_x_35:
[----:B------:R-:W-:Y:S01]  /*0be0*/  VIADD R6, R6, 0x10 ;  /* 0x0000001006067836 */ /* 0x000fe20000000000 */
[----:B------:R-:W-:Y:S01]  /*0bf0*/  MOV R10, R8 ;  /* 0x00000008000a7202 */ /* 0x000fe20000000f00 */
[----:B------:R-:W-:-:S03]  /*0c00*/  IMAD.U32 R8, R8, 0x10000, RZ ;  /* 0x0001000008087824 */ /* 0x000fc600078e00ff */
[----:B------:R-:W-:-:S13]  /*0c10*/  ISETP.GE.AND P2, PT, R6, -0xc, PT ;  /* 0xfffffff40600780c */ /* 0x000fda0003f46270 */
[----:B------:R-:W-:Y:S05]  /*0c20*/  @!P2 BRA `(.L_x_35) ;  /* 0xfffffffc00eca947 */ /* 0x000fea000383ffff */
[----:B------:R-:W-:Y:S05]  /*0c30*/  BSYNC.RECONVERGENT B6 ;  /* 0x0000000000067941 */ /* 0x000fea0003800200 */
.L_x_34:
[----:B------:R-:W-:-:S07]  /*0c40*/  IMAD.SHL.U32 R12, R10, 0x1000, RZ ;  /* 0x000010000a0c7824 */ /* 0x000fce00078e00ff */
.L_x_33:
[----:B------:R-:W-:Y:S05]  /*0c50*/  BSYNC.RECONVERGENT B5 ;  /* 0x0000000000057941 */ /* 0x000fea0003800200 */
.L_x_32:
[----:B------:R-:W-:-:S05]  /*0c60*/  IMAD.MOV R10, RZ, RZ, -R6 ;  /* 0x000000ffff0a7224 */ /* 0x000fca00078e0a06 */
[----:B------:R-:W-:-:S13]  /*0c70*/  ISETP.GT.AND P2, PT, R10, 0x4, PT ;  /* 0x000000040a00780c */ /* 0x000fda0003f44270 */
[----:B------:R-:W-:Y:S01]  /*0c80*/  @P2 VIADD R6, R6, 0x8 ;  /* 0x0000000806062836 */ /* 0x000fe20000000000 */
[----:B------:R-:W-:Y:S01]  /*0c90*/  @P2 PLOP3.LUT P0, PT, PT, PT, PT, 0x8, 0x80 ;  /* 0x000000000080281c */ /* 0x000fe20003f0e170 */
[C---:B------:R-:W-:Y:S01]  /*0ca0*/  @P2 IMAD.SHL.U32 R12, R8.reuse, 0x10, RZ ;  /* 0x00000010080c2824 */ /* 0x040fe200078e00ff */
[----:B------:R-:W-:Y:S02]  /*0cb0*/  @P2 SHF.L.U32 R8, R8, 0x8, RZ ;  /* 0x0000000808082819 */ /* 0x000fe400000006ff */
[----:B------:R-:W-:-:S13]  /*0cc0*/  ISETP.NE.OR P0, PT, R6, RZ, P0 ;  /* 0x000000ff0600720c */ /* 0x000fda0000705670 */
[----:B------:R-:W-:Y:S05]  /*0cd0*/  @!P0 BREAK.RELIABLE B4 ;  /* 0x0000000000048942 */ /* 0x000fea0003800100 */
[----:B------:R-:W-:Y:S05]  /*0ce0*/  @!P0 BRA `(.L_x_36) ;  /* 0x0000000000208947 */ /* 0x000fea0003800000 */
.L_x_31:
[----:B------:R-:W-:Y:S05]  /*0cf0*/  BSYNC.RELIABLE B4 ;  /* 0x0000000000047941 */ /* 0x000fea0003800100 */
.L_x_30:
[----:B------:R-:W-:Y:S01]  /*0d00*/  BSSY.RECONVERGENT B4, `(.L_x_36) ;  /* 0x0000006000047945 */ /* 0x000fe20003800200 */
.L_x_37:
[----:B------:R-:W-:Y:S02]  /*0d10*/  VIADD R6, R6, 0x4 ;  /* 0x0000000406067836 */ /* 0x000fe40000000000 */
[----:B------:R-:W-:Y:S02]  /*0d20*/  IMAD.MOV.U32 R12, RZ, RZ, R8 ;  /* 0x000000ffff0c7224 */ /* 0x000fe400078e0008 */
[----:B------:R-:W-:Y:S01]  /*0d30*/  IMAD.SHL.U32 R8, R8, 0x10, RZ ;  /* 0x0000001008087824 */ /* 0x000fe200078e00ff */
[----:B------:R-:W-:-:S13]  /*0d40*/  ISETP.NE.AND P0, PT, R6, RZ, PT ;  /* 0x000000ff0600720c */ /* 0x000fda0003f05270 */
[----:B------:R-:W-:Y:S05]  /*0d50*/  @P0 BRA `(.L_x_37) ;  /* 0xfffffffc00ec0947 */ /* 0x000fea000383ffff */
[----:B------:R-:W-:Y:S05]  /*0d60*/  BSYNC.RECONVERGENT B4 ;  /* 0x0000000000047941 */ /* 0x000fea0003800200 */
.L_x_36:
[----:B------:R-:W-:Y:S05]  /*0d70*/  BSYNC.RECONVERGENT B3 ;  /* 0x0000000000037941 */ /* 0x000fea0003800200 */
.L_x_29:
[----:B------:R-:W-:-:S07]  /*0d80*/  IMAD.SHL.U32 R6, R12, 0x20, RZ ;  /* 0x000000200c067824 */ /* 0x000fce00078e00ff */
.L_x_28:
[----:B------:R-:W-:Y:S05]  /*0d90*/  BSYNC.RECONVERGENT B2 ;  /* 0x0000000000027941 */ /* 0x000fea0003800200 */
.L_x_27:
[----:B------:R-:W-:-:S05]  /*0da0*/  VIMNMX.U32 R10, PT, PT, R14, 0x2, PT ;  /* 0x000000020e0a7848 */ /* 0x000fca0003fe0000 */
[----:B------:R-:W-:-:S04]  /*0db0*/  IMAD.SHL.U32 R13, R10, 0x4, RZ ;  /* 0x000000040a0d7824 */ /* 0x000fc800078e00ff */
[----:B------:R-:W0:Y:S02]  /*0dc0*/  LDC R10, c[0x2][R13+0xc] ;  /* 0x008003000d0a7b82 */ /* 0x000e240000000800 */
[----:B0-----:R-:W-:-:S04]  /*0dd0*/  SHF.R.S32.HI R11, RZ, 0x1f, R10 ;  /* 0x0000001fff0b7819 */ /* 0x001fc8000001140a */
.L_x_45:
[----:B------:R-:W-:Y:S05]  /*0de0*/  BRX R10 -0xdf0                                 (*"BRANCH_TARGETS .L_x_26,.L_x_47,.L_x_48"*) ;  /* 0xfffffff00a847949 */ /* 0x000fea000383ffff */
.L_x_48:
[----:B------:R-:W-:Y:S01]  /*0df0*/  HFMA2 R11, -RZ, RZ, 0, 5.9604644775390625e-08 ;  /* 0x00000001ff0b7431 */ /* 0x000fe200000001ff */
[----:B------:R-:W-:-:S04]  /*0e00*/  ISETP.NE.AND P0, PT, R14, 0x2, PT ;  /* 0x000000020e00780c */ /* 0x000fc80003f05270 */
[----:B------:R-:W-:-:S04]  /*0e10*/  SEL R11, R11, 0x2, !P0 ;  /* 0x000000020b0b7807 */ /* 0x000fc80004000000 */
[----:B------:R-:W-:Y:S01]  /*0e20*/  SHF.L.U32 R8, R6, R11, RZ ;  /* 0x0000000b06087219 */ /* 0x000fe200000006ff */
[----:B------:R-:W-:Y:S06]  /*0e30*/  BRA `(.L_x_26) ;  /* 0x0000000000047947 */ /* 0x000fec0003800000 */
.L_x_47:
[----:B------:R-:W-:-:S07]  /*0e40*/  IMAD.MOV.U32 R8, RZ, RZ, R6 ;  /* 0x000000ffff087224 */ /* 0x000fce00078e0006 */
.L_x_26:
[----:B------:R-:W-:Y:S05]  /*0e50*/  BSYNC.RECONVERGENT B1 ;  /* 0x0000000000017941 */ /* 0x000fea0003800200 */
.L_x_25:
[----:B------:R-:W2:Y:S02]  /*0e60*/  LDG.E R11, desc[UR36][R4.64] ;  /* 0x00000024040b7981 */ /* 0x000ea4000c1e1900 */
[----:B--2---:R-:W-:-:S05]  /*0e70*/  IMAD.IADD R11, R11, 0x1, R8 ;  /* 0x000000010b0b7824 */ /* 0x004fca00078e0208 */
[----:B------:R0:W-:Y:S02]  /*0e80*/  STG.E desc[UR36][R4.64], R11 ;  /* 0x0000000b04007986 */ /* 0x0001e4000c101924 */
.L_x_24:
[----:B------:R-:W-:Y:S05]  /*0e90*/  BSYNC.RECONVERGENT B0 ;  /* 0x0000000000007941 */ /* 0x000fea0003800200 */
.L_x_23:
[----:B------:R-:W-:Y:S01]  /*0ea0*/  VIADD R7, R7, 0x1 ;  /* 0x0000000107077836 */ /* 0x000fe20000000000 */
[----:B------:R-:W-:Y:S06]  /*0eb0*/  @P1 BRA `(.L_x_38) ;  /* 0xfffffff800c01947 */ /* 0x000fec000383ffff */
[----:B------:R-:W-:Y:S05]  /*0ec0*/  EXIT ;  /* 0x000000000000794d */ /* 0x000fea0003800000 */
.L_x_39:
[----:B------:R-:W-:-:S00]  /*0ed0*/  BRA `(.L_x_39) ;  /* 0xfffffffc00fc7947 */ /* 0x000fc0000383ffff */
[----:B------:R-:W-:-:S00]  /*0ee0*/  NOP ;  /* 0x0000000000007918 */ /* 0x000fc00000000000 */
        /* <DEDUP_REMOVED lines=9> */
.L_x_49:


//--------------------- .text._Z3addPjiiiii       --------------------------
	.section	.text._Z3addPjiiiii,"ax",@progbits
	.align	128
        .global         _Z3addPjiiiii
        .type           _Z3addPjiiiii,@function
        .size           _Z3addPjiiiii,(.L_x_50 - _Z3addPjiiiii)
        .other          _Z3addPjiiiii,@"STO_CUDA_ENTRY STV_DEFAULT"
_Z3addPjiiiii:
.text._Z3addPjiiiii:
[----:B------:R-:W-:Y:S01]  /*0000*/  LDC R1, c[0x0][0x37c] ;  /* 0x0000df00ff017b82 */ /* 0x000fe20000000800 */
[----:B------:R-:W0:Y:S07]  /*0010*/  S2R R4, SR_TID.X ;  /* 0x0000000000047919 */ /* 0x000e2e0000002100 */
[----:B------:R-:W0:Y:S01]  /*0020*/  S2UR UR4, SR_CTAID.X ;  /* 0x00000000000479c3 */ /* 0x000e220000002500 */
[----:B------:R-:W1:Y:S01]  /*0030*/  LDCU.64 UR8, c[0x0][0x388] ;  /* 0x00007100ff0877ac */ /* 0x000e620008000a00 */
[----:B------:R-:W2:Y:S01]  /*0040*/  S2R R0, SR_TID.Y ;  /* 0x0000000000007919 */ /* 0x000ea20000002200 */
[----:B------:R-:W3:Y:S05]  /*0050*/  LDCU.64 UR6, c[0x0][0x390] ;  /* 0x00007200ff0677ac */ /* 0x000eea0008000a00 */
[----:B------:R-:W0:Y:S08]  /*0060*/  LDC R3, c[0x0][0x360] ;  /* 0x0000d800ff037b82 */ /* 0x000e300000000800 */
[----:B------:R-:W2:Y:S08]  /*0070*/  S2UR UR5, SR_CTAID.Y ;  /* 0x00000000000579c3 */ /* 0x000eb00000002600 */
[----:B------:R-:W2:Y:S01]  /*0080*/  LDC R5, c[0x0][0x364] ;  /* 0x0000d900ff057b82 */ /* 0x000ea20000000800 */
[----:B0-----:R-:W-:-:S02]  /*0090*/  IMAD R4, R3, UR4, R4 ;  /* 0x0000000403047c24 */ /* 0x001fc4000f8e0204 */
[----:B--2---:R-:W-:Y:S02]  /*00a0*/  IMAD R3, R5, UR5, R0 ;  /* 0x0000000505037c24 */ /* 0x004fe4000f8e0200 */
[----:B-1----:R-:W-:Y:S02]  /*00b0*/  VIADD R0, R4, UR9 ;  /* 0x0000000904007c36 */ /* 0x002fe40008000000 */
[----:B---3--:R-:W-:-:S03]  /*00c0*/  VIADD R2, R3, UR6 ;  /* 0x0000000603027c36 */ /* 0x008fc60008000000 */
[----:B------:R-:W-:Y:S02]  /*00d0*/  LOP3.LUT R5, R0, 0xffff, RZ, 0xc0, !PT ;  /* 0x0000ffff00057812 */ /* 0x000fe400078ec0ff */
[----:B------:R-:W-:Y:S02]  /*00e0*/  LOP3.LUT R6, R2, 0xffff, RZ, 0xc0, !PT ;  /* 0x0000ffff02067812 */ /* 0x000fe400078ec0ff */
[C---:B------:R-:W-:Y:S02]  /*00f0*/  ISETP.GT.AND P0, PT, R5.reuse, UR8, PT ;  /* 0x0000000805007c0c */ /* 0x040fe4000bf04270 */
[C---:B------:R-:W-:Y:S02]  /*0100*/  ISETP.GT.AND P1, PT, R6.reuse, UR7, PT ;  /* 0x0000000706007c0c */ /* 0x040fe4000bf24270 */
[----:B------:R-:W-:Y:S02]  /*0110*/  ISETP.GE.AND P0, PT, R5, UR9, !P0 ;  /* 0x0000000905007c0c */ /* 0x000fe4000c706270 */
[----:B------:R-:W-:-:S04]  /*0120*/  ISETP.GE.AND P1, PT, R6, UR6, !P1 ;  /* 0x0000000606007c0c */ /* 0x000fc8000cf26270 */
[----:B------:R-:W-:-:S13]  /*0130*/  PLOP3.LUT P0, PT, P0, P1, PT, 0x80, 0x8 ;  /* 0x000000000008781c */ /* 0x000fda0000703070 */
[----:B------:R-:W-:Y:S05]  /*0140*/  @!P0 EXIT ;  /* 0x000000000000894d */ /* 0x000fea0003800000 */
[----:B------:R-:W-:Y:S01]  /*0150*/  IMAD.SHL.U32 R5, R0, 0x2, RZ ;  /* 0x0000000200057824 */ /* 0x000fe200078e00ff */
[C---:B------:R-:W-:Y:S01]  /*0160*/  LOP3.LUT R6, R2.reuse, 0x1, RZ, 0xc0, !PT ;  /* 0x0000000102067812 */ /* 0x040fe200078ec0ff */
[----:B------:R-:W-:Y:S01]  /*0170*/  IMAD.SHL.U32 R8, R2, 0x2, RZ ;  /* 0x0000000202087824 */ /* 0x000fe200078e00ff */
[----:B------:R-:W0:Y:S01]  /*0180*/  LDCU UR6, c[0x0][0x398] ;  /* 0x00007300ff0677ac */ /* 0x000e220008000800 */
[----:B------:R-:W-:Y:S02]  /*0190*/  LOP3.LUT R4, R4, 0xffff, RZ, 0xc0, !PT ;  /* 0x0000ffff04047812 */ /* 0x000fe400078ec0ff */
[----:B------:R-:W-:Y:S01]  /*01a0*/  LOP3.LUT R5, R6, 0x2, R5, 0xf8, !PT ;  /* 0x0000000206057812 */ /* 0x000fe200078ef805 */
[----:B------:R-:W-:Y:S01]  /*01b0*/  IMAD.SHL.U32 R6, R0, 0x4, RZ ;  /* 0x0000000400067824 */ /* 0x000fe200078e00ff */
[----:B------:R-:W1:Y:S01]  /*01c0*/  LDCU.64 UR4, c[0x0][0x358] ;  /* 0x00006b00ff0477ac */ /* 0x000e620008000a00 */
[----:B------:R-:W-:Y:S02]  /*01d0*/  LOP3.LUT R3, R3, 0xffff, RZ, 0xc0, !PT ;  /* 0x0000ffff03037812 */ /* 0x000fe400078ec0ff */
[----:B------:R-:W-:Y:S01]  /*01e0*/  LOP3.LUT R5, R5, 0x4, R8, 0xf8, !PT ;  /* 0x0000000405057812 */ /* 0x000fe200078ef808 */
[----:B------:R-:W-:-:S03]  /*01f0*/  IMAD.SHL.U32 R8, R2, 0x4, RZ ;  /* 0x0000000402087824 */ /* 0x000fc600078e00ff */
[----:B------:R-:W-:Y:S01]  /*0200*/  LOP3.LUT R5, R5, 0x8, R6, 0xf8, !PT ;  /* 0x0000000805057812 */ /* 0x000fe200078ef806 */
[----:B------:R-:W-:-:S03]  /*0210*/  IMAD.SHL.U32 R6, R0, 0x8, RZ ;  /* 0x0000000800067824 */ /* 0x000fc600078e00ff */
[----:B------:R-:W-:Y:S01]  /*0220*/  LOP3.LUT R5, R5, 0x10, R8, 0xf8, !PT ;  /* 0x0000001005057812 */ /* 0x000fe200078ef808 */
[----:B------:R-:W-:Y:S02]  /*0230*/  IMAD.SHL.U32 R8, R2, 0x8, RZ ;  /* 0x0000000802087824 */ /* 0x000fe400078e00ff */
[----:B0-----:R-:W-:Y:S01]  /*0240*/  IMAD R3, R4, UR6, R3 ;  /* 0x0000000604037c24 */ /* 0x001fe2000f8e0203 */
[----:B------:R-:W-:Y:S01]  /*0250*/  LOP3.LUT R5, R5, 0x20, R6, 0xf8, !PT ;  /* 0x0000002005057812 */ /* 0x000fe200078ef806 */
[----:B------:R-:W-:-:S03]  /*0260*/  IMAD.SHL.U32 R6, R0, 0x10, RZ ;  /* 0x0000001000067824 */ /* 0x000fc600078e00ff */
        /* <DEDUP_REMOVED lines=38> */
[----:B------:R-:W-:Y:S02]  /*04d0*/  LOP3.LUT R5, R5, 0x2000000, R6, 0xf8, !PT ;  /* 0x0200000005057812 */ /* 0x000fe400078ef806 */
[----:B------:R-:W0:Y:S02]  /*04e0*/  LDC.64 R6, c[0x0][0x380] ;  /* 0x0000e000ff067b82 */ /* 0x000e240000000a00 */
[----:B------:R-:W-:Y:S01]  /*04f0*/  LOP3.LUT R8, R5, 0x4000000, R8, 0xf8, !PT ;  /* 0x0400000005087812 */ /* 0x000fe200078ef808 */
[----:B------:R-:W-:-:S05]  /*0500*/  IMAD.SHL.U32 R5, R0, 0x4000, RZ ;  /* 0x0000400000057824 */ /* 0x000fca00078e00ff */
[----:B------:R-:W-:Y:S01]  /*0510*/  LOP3.LUT R5, R8, 0x8000000, R5, 0xf8, !PT ;  /* 0x0800000008057812 */ /* 0x000fe200078ef805 */
[C---:B------:R-:W-:Y:S02]  /*0520*/  IMAD.SHL.U32 R8, R2.reuse, 0x4000, RZ ;  /* 0x0000400002087824 */ /* 0x040fe400078e00ff */
[----:B------:R-:W-:-:S03]  /*0530*/  IMAD.SHL.U32 R2, R2, 0x8000, RZ ;  /* 0x0000800002027824 */ /* 0x000fc600078e00ff */
[----:B------:R-:W-:Y:S01]  /*0540*/  LOP3.LUT R8, R5, 0x10000000, R8, 0xf8, !PT ;  /* 0x1000000005087812 */ /* 0x000fe200078ef808 */
[C---:B------:R-:W-:Y:S02]  /*0550*/  IMAD.SHL.U32 R5, R0.reuse, 0x8000, RZ ;  /* 0x0000800000057824 */ /* 0x040fe400078e00ff */
[----:B------:R-:W-:-:S03]  /*0560*/  IMAD.U32 R0, R0, 0x10000, RZ ;  /* 0x0001000000007824 */ /* 0x000fc600078e00ff */
[----:B------:R-:W-:-:S04]  /*0570*/  LOP3.LUT R5, R8, 0x20000000, R5, 0xf8, !PT ;  /* 0x2000000008057812 */ /* 0x000fc800078ef805 */
[----:B------:R-:W-:Y:S01]  /*0580*/  LOP3.LUT R5, R5, 0x40000000, R2, 0xf8, !PT ;  /* 0x4000000005057812 */ /* 0x000fe200078ef802 */
[----:B0-----:R-:W-:-:S03]  /*0590*/  IMAD.WIDE R6, R3, 0x4, R6 ;  /* 0x0000000403067825 */ /* 0x001fc600078e0206 */
[----:B------:R-:W-:-:S05]  /*05a0*/  LOP3.LUT R5, R5, 0x80000000, R0, 0xf8, !PT ;  /* 0x8000000005057812 */ /* 0x000fca00078ef800 */
[----:B-1----:R-:W-:Y:S01]  /*05b0*/  STG.E desc[UR4][R6.64], R5 ;  /* 0x0000000506007986 */ /* 0x002fe2000c101904 */
[----:B------:R-:W-:Y:S05]  /*05c0*/  EXIT ;  /* 0x000000000000794d */ /* 0x000fea0003800000 */
.L_x_40:
        /* <DEDUP_REMOVED lines=11> */
.L_x_50:


//--------------------- .nv.global.init           --------------------------
	.section	.nv.global.init,"aw",@progbits
.nv.global.init:
	.type		$str,@object
	.size		$str,(.L_0 - $str)
$str:
        /*0000*/ 	.byte	0x25, 0x64, 0x00
.L_0:


//--------------------- .nv.shared.reserved.0     --------------------------
	.section	.nv.shared.reserved.0,"aw",@nobits
	.weak		__nv_reservedSMEM_offset_0_alias
	.size		__nv_reservedSMEM_offset_0_alias, 0, 64
	.other		__nv_reservedSMEM_offset_0_alias,@"STO_CUDA_RESERVED_SHARED STV_DEFAULT"
__nv_reservedSMEM_offset_0_alias:
	.zero		0
	.zero		64


//--------------------- .nv.constant0._Z2dePjS_S_ii --------------------------
	.section	.nv.constant0._Z2dePjS_S_ii,"a",@progbits
	.sectionflags	@""
	.align	4
.nv.constant0._Z2dePjS_S_ii:
	.zero		928


//--------------------- .nv.constant0._Z3addPjiiiii --------------------------
	.section	.nv.constant0._Z3addPjiiiii,"a",@progbits
	.sectionflags	@""
	.align	4
.nv.constant0._Z3addPjiiiii:
	.zero		924


//--------------------- SYMBOLS --------------------------

	.type		.nv.reservedSmem.offset0,@object
	.size		.nv.reservedSmem.offset0,0x4
	.type		vprintf,@function
